//
// Generated by NVIDIA NVVM Compiler
//
// Compiler Build ID: CL-36424714
// Cuda compilation tools, release 13.0, V13.0.88
// Based on NVVM 20.0.0
//

.version 9.0
.target sm_100
.address_size 64

	// .globl	_Z10multVectorPfS_S_ii

.visible .entry _Z10multVectorPfS_S_ii(
	.param .u64 .ptr .align 1 _Z10multVectorPfS_S_ii_param_0,
	.param .u64 .ptr .align 1 _Z10multVectorPfS_S_ii_param_1,
	.param .u64 .ptr .align 1 _Z10multVectorPfS_S_ii_param_2,
	.param .u32 _Z10multVectorPfS_S_ii_param_3,
	.param .u32 _Z10multVectorPfS_S_ii_param_4
)
{
	.reg .pred 	%p<25>;
	.reg .b32 	%r<40>;
	.reg .b32 	%f<61>;
	.reg .b64 	%rd<39>;

	ld.param.u64 	%rd7, [_Z10multVectorPfS_S_ii_param_0];
	ld.param.u64 	%rd8, [_Z10multVectorPfS_S_ii_param_1];
	ld.param.u64 	%rd9, [_Z10multVectorPfS_S_ii_param_2];
	ld.param.u32 	%r16, [_Z10multVectorPfS_S_ii_param_3];
	ld.param.u32 	%r17, [_Z10multVectorPfS_S_ii_param_4];
	cvta.to.global.u64 	%rd1, %rd9;
	cvta.to.global.u64 	%rd2, %rd8;
	cvta.to.global.u64 	%rd3, %rd7;
	setp.lt.s32 	%p1, %r17, 1;
	@%p1 bra 	$L__BB0_41;
	mov.u32 	%r19, %tid.x;
	mov.u32 	%r20, %ntid.x;
	mov.u32 	%r21, %ctaid.x;
	mad.lo.s32 	%r22, %r21, %r20, %r19;
	mul.lo.s32 	%r1, %r17, %r22;
	and.b32  	%r2, %r17, 7;
	setp.lt.u32 	%p2, %r17, 8;
	mov.b32 	%r38, 0;
	@%p2 bra 	$L__BB0_20;
	and.b32  	%r38, %r17, 2147483640;
	mov.b32 	%r36, 0;
$L__BB0_3:
	.pragma "nounroll";
	add.s32 	%r5, %r36, %r1;
	setp.ge.s32 	%p3, %r5, %r16;
	mul.wide.s32 	%rd10, %r5, 4;
	add.s64 	%rd4, %rd3, %rd10;
	add.s64 	%rd5, %rd2, %rd10;
	add.s64 	%rd6, %rd1, %rd10;
	@%p3 bra 	$L__BB0_5;
	ld.global.f32 	%f1, [%rd4];
	ld.global.f32 	%f2, [%rd5];
	ld.global.f32 	%f3, [%rd6];
	fma.rn.f32 	%f4, %f1, %f2, %f3;
	st.global.f32 	[%rd6], %f4;
$L__BB0_5:
	add.s32 	%r24, %r5, 1;
	setp.ge.s32 	%p4, %r24, %r16;
	@%p4 bra 	$L__BB0_7;
	ld.global.f32 	%f5, [%rd4+4];
	ld.global.f32 	%f6, [%rd5+4];
	ld.global.f32 	%f7, [%rd6+4];
	fma.rn.f32 	%f8, %f5, %f6, %f7;
	st.global.f32 	[%rd6+4], %f8;
$L__BB0_7:
	add.s32 	%r25, %r5, 2;
	setp.ge.s32 	%p5, %r25, %r16;
	@%p5 bra 	$L__BB0_9;
	ld.global.f32 	%f9, [%rd4+8];
	ld.global.f32 	%f10, [%rd5+8];
	ld.global.f32 	%f11, [%rd6+8];
	fma.rn.f32 	%f12, %f9, %f10, %f11;
	st.global.f32 	[%rd6+8], %f12;
$L__BB0_9:
	add.s32 	%r26, %r5, 3;
	setp.ge.s32 	%p6, %r26, %r16;
	@%p6 bra 	$L__BB0_11;
	ld.global.f32 	%f13, [%rd4+12];
	ld.global.f32 	%f14, [%rd5+12];
	ld.global.f32 	%f15, [%rd6+12];
	fma.rn.f32 	%f16, %f13, %f14, %f15;
	st.global.f32 	[%rd6+12], %f16;
$L__BB0_11:
	add.s32 	%r27, %r5, 4;
	setp.ge.s32 	%p7, %r27, %r16;
	@%p7 bra 	$L__BB0_13;
	ld.global.f32 	%f17, [%rd4+16];
	ld.global.f32 	%f18, [%rd5+16];
	ld.global.f32 	%f19, [%rd6+16];
	fma.rn.f32 	%f20, %f17, %f18, %f19;
	st.global.f32 	[%rd6+16], %f20;
$L__BB0_13:
	add.s32 	%r28, %r5, 5;
	setp.ge.s32 	%p8, %r28, %r16;
	@%p8 bra 	$L__BB0_15;
	ld.global.f32 	%f21, [%rd4+20];
	ld.global.f32 	%f22, [%rd5+20];
	ld.global.f32 	%f23, [%rd6+20];
	fma.rn.f32 	%f24, %f21, %f22, %f23;
	st.global.f32 	[%rd6+20], %f24;
$L__BB0_15:
	add.s32 	%r29, %r5, 6;
	setp.ge.s32 	%p9, %r29, %r16;
	@%p9 bra 	$L__BB0_17;
	ld.global.f32 	%f25, [%rd4+24];
	ld.global.f32 	%f26, [%rd5+24];
	ld.global.f32 	%f27, [%rd6+24];
	fma.rn.f32 	%f28, %f25, %f26, %f27;
	st.global.f32 	[%rd6+24], %f28;
$L__BB0_17:
	add.s32 	%r30, %r5, 7;
	setp.ge.s32 	%p10, %r30, %r16;
	@%p10 bra 	$L__BB0_19;
	ld.global.f32 	%f29, [%rd4+28];
	ld.global.f32 	%f30, [%rd5+28];
	ld.global.f32 	%f31, [%rd6+28];
	fma.rn.f32 	%f32, %f29, %f30, %f31;
	st.global.f32 	[%rd6+28], %f32;
$L__BB0_19:
	add.s32 	%r36, %r36, 8;
	setp.ne.s32 	%p11, %r36, %r38;
	@%p11 bra 	$L__BB0_3;
$L__BB0_20:
	setp.eq.s32 	%p12, %r2, 0;
	@%p12 bra 	$L__BB0_41;
	and.b32  	%r8, %r17, 3;
	setp.lt.u32 	%p13, %r2, 4;
	@%p13 bra 	$L__BB0_31;
	add.s32 	%r9, %r38, %r1;
	setp.ge.s32 	%p14, %r9, %r16;
	@%p14 bra 	$L__BB0_24;
	mul.wide.s32 	%rd11, %r9, 4;
	add.s64 	%rd12, %rd3, %rd11;
	ld.global.f32 	%f33, [%rd12];
	add.s64 	%rd13, %rd2, %rd11;
	ld.global.f32 	%f34, [%rd13];
	add.s64 	%rd14, %rd1, %rd11;
	ld.global.f32 	%f35, [%rd14];
	fma.rn.f32 	%f36, %f33, %f34, %f35;
	st.global.f32 	[%rd14], %f36;
$L__BB0_24:
	add.s32 	%r31, %r9, 1;
	setp.ge.s32 	%p15, %r31, %r16;
	@%p15 bra 	$L__BB0_26;
	mul.wide.s32 	%rd15, %r9, 4;
	add.s64 	%rd16, %rd3, %rd15;
	ld.global.f32 	%f37, [%rd16+4];
	add.s64 	%rd17, %rd2, %rd15;
	ld.global.f32 	%f38, [%rd17+4];
	add.s64 	%rd18, %rd1, %rd15;
	ld.global.f32 	%f39, [%rd18+4];
	fma.rn.f32 	%f40, %f37, %f38, %f39;
	st.global.f32 	[%rd18+4], %f40;
$L__BB0_26:
	add.s32 	%r32, %r9, 2;
	setp.ge.s32 	%p16, %r32, %r16;
	@%p16 bra 	$L__BB0_28;
	mul.wide.s32 	%rd19, %r9, 4;
	add.s64 	%rd20, %rd3, %rd19;
	ld.global.f32 	%f41, [%rd20+8];
	add.s64 	%rd21, %rd2, %rd19;
	ld.global.f32 	%f42, [%rd21+8];
	add.s64 	%rd22, %rd1, %rd19;
	ld.global.f32 	%f43, [%rd22+8];
	fma.rn.f32 	%f44, %f41, %f42, %f43;
	st.global.f32 	[%rd22+8], %f44;
$L__BB0_28:
	add.s32 	%r33, %r9, 3;
	setp.ge.s32 	%p17, %r33, %r16;
	@%p17 bra 	$L__BB0_30;
	mul.wide.s32 	%rd23, %r9, 4;
	add.s64 	%rd24, %rd3, %rd23;
	ld.global.f32 	%f45, [%rd24+12];
	add.s64 	%rd25, %rd2, %rd23;
	ld.global.f32 	%f46, [%rd25+12];
	add.s64 	%rd26, %rd1, %rd23;
	ld.global.f32 	%f47, [%rd26+12];
	fma.rn.f32 	%f48, %f45, %f46, %f47;
	st.global.f32 	[%rd26+12], %f48;
$L__BB0_30:
	add.s32 	%r38, %r38, 4;
$L__BB0_31:
	setp.eq.s32 	%p18, %r8, 0;
	@%p18 bra 	$L__BB0_41;
	setp.eq.s32 	%p19, %r8, 1;
	@%p19 bra 	$L__BB0_38;
	add.s32 	%r12, %r38, %r1;
	setp.ge.s32 	%p20, %r12, %r16;
	@%p20 bra 	$L__BB0_35;
	mul.wide.s32 	%rd27, %r12, 4;
	add.s64 	%rd28, %rd3, %rd27;
	ld.global.f32 	%f49, [%rd28];
	add.s64 	%rd29, %rd2, %rd27;
	ld.global.f32 	%f50, [%rd29];
	add.s64 	%rd30, %rd1, %rd27;
	ld.global.f32 	%f51, [%rd30];
	fma.rn.f32 	%f52, %f49, %f50, %f51;
	st.global.f32 	[%rd30], %f52;
$L__BB0_35:
	add.s32 	%r34, %r12, 1;
	setp.ge.s32 	%p21, %r34, %r16;
	@%p21 bra 	$L__BB0_37;
	mul.wide.s32 	%rd31, %r12, 4;
	add.s64 	%rd32, %rd3, %rd31;
	ld.global.f32 	%f53, [%rd32+4];
	add.s64 	%rd33, %rd2, %rd31;
	ld.global.f32 	%f54, [%rd33+4];
	add.s64 	%rd34, %rd1, %rd31;
	ld.global.f32 	%f55, [%rd34+4];
	fma.rn.f32 	%f56, %f53, %f54, %f55;
	st.global.f32 	[%rd34+4], %f56;
$L__BB0_37:
	add.s32 	%r38, %r38, 2;
$L__BB0_38:
	and.b32  	%r35, %r17, 1;
	setp.eq.b32 	%p22, %r35, 1;
	not.pred 	%p23, %p22;
	@%p23 bra 	$L__BB0_41;
	add.s32 	%r15, %r38, %r1;
	setp.ge.s32 	%p24, %r15, %r16;
	@%p24 bra 	$L__BB0_41;
	mul.wide.s32 	%rd35, %r15, 4;
	add.s64 	%rd36, %rd3, %rd35;
	ld.global.f32 	%f57, [%rd36];
	add.s64 	%rd37, %rd2, %rd35;
	ld.global.f32 	%f58, [%rd37];
	add.s64 	%rd38, %rd1, %rd35;
	ld.global.f32 	%f59, [%rd38];
	fma.rn.f32 	%f60, %f57, %f58, %f59;
	st.global.f32 	[%rd38], %f60;
$L__BB0_41:
	ret;

}


// ===== COMPILED SASS (sm_100) =====

	.target	sm_100

	.elftype	@"ET_EXEC"


//--------------------- .note.nv.tkinfo           --------------------------
	.section	.note.nv.tkinfo,"",@"SHT_NOTE"
	.sectionflags	@"SHF_NOTE_NV_TKINFO"
	.tkinfo
        /*0018*/ 	.word	0x00000002
        /*0030*/ 	.string	""
        /*0030*/ 	.string	"ptxas"
        /*0030*/ 	.string	"Cuda compilation tools, release 13.0, V13.0.88"
        /*0030*/ 	.string	"Build cuda_13.0.r13.0/compiler.36424714_0"
        /*0030*/ 	.string	"-arch sm_100 -m 64 "



//--------------------- .note.nv.cuinfo           --------------------------
	.section	.note.nv.cuinfo,"",@"SHT_NOTE"
	.sectionflags	@"SHF_NOTE_NV_CUINFO"
        /*0018*/ 	.short	0x0002
        /*001a*/ 	.short	0x0064
        /*001c*/ 	.short	0x0082
	.zero		2


//--------------------- .nv.info                  --------------------------
	.section	.nv.info,"",@"SHT_CUDA_INFO"
	.align	4


	//----- nvinfo : EIATTR_REGCOUNT
	.align		4
        /*0000*/ 	.byte	0x04, 0x2f
        /*0002*/ 	.short	(.L_1 - .L_0)
	.align		4
.L_0:
        /*0004*/ 	.word	index@(_Z10multVectorPfS_S_ii)
        /*0008*/ 	.word	0x00000020


	//----- nvinfo : EIATTR_FRAME_SIZE
	.align		4
.L_1:
        /*000c*/ 	.byte	0x04, 0x11
        /*000e*/ 	.short	(.L_3 - .L_2)
	.align		4
.L_2:
        /*0010*/ 	.word	index@(_Z10multVectorPfS_S_ii)
        /*0014*/ 	.word	0x00000000


	//----- nvinfo : EIATTR_MIN_STACK_SIZE
	.align		4
.L_3:
        /*0018*/ 	.byte	0x04, 0x12
        /*001a*/ 	.short	(.L_5 - .L_4)
	.align		4
.L_4:
        /*001c*/ 	.word	index@(_Z10multVectorPfS_S_ii)
        /*0020*/ 	.word	0x00000000
.L_5:


//--------------------- .nv.compat                --------------------------
	.section	.nv.compat,"",@"SHT_CUDA_COMPAT_INFO"
	.align	4
        /*0000*/ 	.byte	0x02, 0x09, 0x00, 0x00, 0x02, 0x02, 0x01, 0x00, 0x02, 0x05, 0x05, 0x00, 0x03, 0x07, 0x01, 0x01
        /*0010*/ 	.byte	0x02, 0x03, 0x00, 0x00, 0x02, 0x06, 0x01, 0x00, 0x04, 0x0b, 0x08, 0x00, 0x09, 0x00, 0x00, 0x00
        /*0020*/ 	.byte	0x00, 0x00, 0x00, 0x00


//--------------------- .nv.info._Z10multVectorPfS_S_ii --------------------------
	.section	.nv.info._Z10multVectorPfS_S_ii,"",@"SHT_CUDA_INFO"
	.sectionflags	@""
	.align	4


	//----- nvinfo : EIATTR_CUDA_API_VERSION
	.align		4
        /*0000*/ 	.byte	0x04, 0x37
        /*0002*/ 	.short	(.L_7 - .L_6)
.L_6:
        /*0004*/ 	.word	0x00000082


	//----- nvinfo : EIATTR_KPARAM_INFO
	.align		4
.L_7:
        /*0008*/ 	.byte	0x04, 0x17
        /*000a*/ 	.short	(.L_9 - .L_8)
.L_8:
        /*000c*/ 	.word	0x00000000
        /*0010*/ 	.short	0x0004
        /*0012*/ 	.short	0x001c
        /*0014*/ 	.byte	0x00, 0xf0, 0x11, 0x00


	//----- nvinfo : EIATTR_KPARAM_INFO
	.align		4
.L_9:
        /*0018*/ 	.byte	0x04, 0x17
        /*001a*/ 	.short	(.L_11 - .L_10)
.L_10:
        /*001c*/ 	.word	0x00000000
        /*0020*/ 	.short	0x0003
        /*0022*/ 	.short	0x0018
        /*0024*/ 	.byte	0x00, 0xf0, 0x11, 0x00


	//----- nvinfo : EIATTR_KPARAM_INFO
	.align		4
.L_11:
        /*0028*/ 	.byte	0x04, 0x17
        /*002a*/ 	.short	(.L_13 - .L_12)
.L_12:
        /*002c*/ 	.word	0x00000000
        /*0030*/ 	.short	0x0002
        /*0032*/ 	.short	0x0010
        /*0034*/ 	.byte	0x00, 0xf5, 0x21, 0x00


	//----- nvinfo : EIATTR_KPARAM_INFO
	.align		4
.L_13:
        /*0038*/ 	.byte	0x04, 0x17
        /*003a*/ 	.short	(.L_15 - .L_14)
.L_14:
        /*003c*/ 	.word	0x00000000
        /*0040*/ 	.short	0x0001
        /*0042*/ 	.short	0x0008
        /*0044*/ 	.byte	0x00, 0xf5, 0x21, 0x00


	//----- nvinfo : EIATTR_KPARAM_INFO
	.align		4
.L_15:
        /*0048*/ 	.byte	0x04, 0x17
        /*004a*/ 	.short	(.L_17 - .L_16)
.L_16:
        /*004c*/ 	.word	0x00000000
        /*0050*/ 	.short	0x0000
        /*0052*/ 	.short	0x0000
        /*0054*/ 	.byte	0x00, 0xf5, 0x21, 0x00


	//----- nvinfo : EIATTR_SPARSE_MMA_MASK
	.align		4
.L_17:
        /*0058*/ 	.byte	0x03, 0x50
        /*005a*/ 	.short	0x0000


	//----- nvinfo : EIATTR_MAXREG_COUNT
	.align		4
        /*005c*/ 	.byte	0x03, 0x1b
        /*005e*/ 	.short	0x00ff


	//----- nvinfo : EIATTR_MERCURY_ISA_VERSION
	.align		4
        /*0060*/ 	.byte	0x03, 0x5f
        /*0062*/ 	.short	0x0101


	//----- nvinfo : EIATTR_VRC_CTA_INIT_COUNT
	.align		4
        /*0064*/ 	.byte	0x02, 0x4a
	.zero		1
	.zero		1


	//----- nvinfo : EIATTR_EXIT_INSTR_OFFSETS
	.align		4
        /*0068*/ 	.byte	0x04, 0x1c
        /*006a*/ 	.short	(.L_19 - .L_18)


	//   ....[0]....
.L_18:
        /*006c*/ 	.word	0x00000040


	//   ....[1]....
        /*0070*/ 	.word	0x00000570


	//   ....[2]....
        /*0074*/ 	.word	0x00000920


	//   ....[3]....
        /*0078*/ 	.word	0x00000b30


	//   ....[4]....
        /*007c*/ 	.word	0x00000b70


	//   ....[5]....
        /*0080*/ 	.word	0x00000c30


	//----- nvinfo : EIATTR_CRS_STACK_SIZE
	.align		4
.L_19:
        /*0084*/ 	.byte	0x04, 0x1e
        /*0086*/ 	.short	(.L_21 - .L_20)
.L_20:
        /*0088*/ 	.word	0x00000000


	//----- nvinfo : EIATTR_CBANK_PARAM_SIZE
	.align		4
.L_21:
        /*008c*/ 	.byte	0x03, 0x19
        /*008e*/ 	.short	0x0020


	//----- nvinfo : EIATTR_PARAM_CBANK
	.align		4
        /*0090*/ 	.byte	0x04, 0x0a
        /*0092*/ 	.short	(.L_23 - .L_22)
	.align		4
.L_22:
        /*0094*/ 	.word	index@(.nv.constant0._Z10multVectorPfS_S_ii)
        /*0098*/ 	.short	0x0380
        /*009a*/ 	.short	0x0020


	//----- nvinfo : EIATTR_SW_WAR
	.align		4
.L_23:
        /*009c*/ 	.byte	0x04, 0x36
        /*009e*/ 	.short	(.L_25 - .L_24)
.L_24:
        /*00a0*/ 	.word	0x00000008
.L_25:


//--------------------- .nv.callgraph             --------------------------
	.section	.nv.callgraph,"",@"SHT_CUDA_CALLGRAPH"
	.align	4
	.sectionentsize	8
	.align		4
        /*0000*/ 	.word	0x00000000
	.align		4
        /*0004*/ 	.word	0xffffffff
	.align		4
        /*0008*/ 	.word	0x00000000
	.align		4
        /*000c*/ 	.word	0xfffffffe
	.align		4
        /*0010*/ 	.word	0x00000000
	.align		4
        /*0014*/ 	.word	0xfffffffd
	.align		4
        /*0018*/ 	.word	0x00000000
	.align		4
        /*001c*/ 	.word	0xfffffffc


//--------------------- .text._Z10multVectorPfS_S_ii --------------------------
	.section	.text._Z10multVectorPfS_S_ii,"ax",@progbits
	.align	128
        .global         _Z10multVectorPfS_S_ii
        .type           _Z10multVectorPfS_S_ii,@function
        .size           _Z10multVectorPfS_S_ii,(.L_x_7 - _Z10multVectorPfS_S_ii)
        .other          _Z10multVectorPfS_S_ii,@"STO_CUDA_ENTRY STV_DEFAULT"
_Z10multVectorPfS_S_ii:
.text._Z10multVectorPfS_S_ii:
[----:B------:R-:W-:Y:S01]  /*0000*/  LDC R1, c[0x0][0x37c] ;  /* 0x0000df00ff017b82 */ /* 0x000fe20000000800 */
[----:B------:R-:W0:Y:S02]  /*0010*/  LDCU UR4, c[0x0][0x39c] ;  /* 0x00007380ff0477ac */ /* 0x000e240008000800 */
[----:B0-----:R-:W-:-:S04]  /*0020*/  MOV R0, UR4 ;  /* 0x0000000400007c02 */ /* 0x001fc80008000f00 */
[----:B------:R-:W-:-:S13]  /*0030*/  ISETP.GE.AND P0, PT, R0, 0x1, PT ;  /* 0x000000010000780c */ /* 0x000fda0003f06270 */
[----:B------:R-:W-:Y:S05]  /*0040*/  @!P0 EXIT ;  /* 0x000000000000894d */ /* 0x000fea0003800000 */
[----:B------:R-:W0:Y:S01]  /*0050*/  S2R R3, SR_TID.X ;  /* 0x0000000000037919 */ /* 0x000e220000002100 */
[----:B------:R-:W0:Y:S01]  /*0060*/  LDCU UR4, c[0x0][0x360] ;  /* 0x00006c00ff0477ac */ /* 0x000e220008000800 */
[C---:B------:R-:W-:Y:S01]  /*0070*/  ISETP.GE.U32.AND P0, PT, R0.reuse, 0x8, PT ;  /* 0x000000080000780c */ /* 0x040fe20003f06070 */
[----:B------:R-:W0:Y:S01]  /*0080*/  S2R R2, SR_CTAID.X ;  /* 0x0000000000027919 */ /* 0x000e220000002500 */
[----:B------:R-:W1:Y:S01]  /*0090*/  LDCU.64 UR6, c[0x0][0x358] ;  /* 0x00006b00ff0677ac */ /* 0x000e620008000a00 */
[----:B------:R-:W-:Y:S01]  /*00a0*/  LOP3.LUT R20, R0, 0x7, RZ, 0xc0, !PT ;  /* 0x0000000700147812 */ /* 0x000fe200078ec0ff */
[----:B0-----:R-:W-:Y:S02]  /*00b0*/  IMAD R3, R2, UR4, R3 ;  /* 0x0000000402037c24 */ /* 0x001fe4000f8e0203 */
[----:B------:R-:W-:-:S07]  /*00c0*/  HFMA2 R2, -RZ, RZ, 0, 0 ;  /* 0x00000000ff027431 */ /* 0x000fce00000001ff */
[----:B-1----:R-:W-:Y:S05]  /*00d0*/  @!P0 BRA `(.L_x_0) ;  /* 0x0000000400208947 */ /* 0x002fea0003800000 */
[----:B------:R-:W0:Y:S01]  /*00e0*/  LDC.64 R4, c[0x0][0x390] ;  /* 0x0000e400ff047b82 */ /* 0x000e220000000a00 */
[----:B------:R-:W-:Y:S01]  /*00f0*/  LOP3.LUT R2, R0, 0x7ffffff8, RZ, 0xc0, !PT ;  /* 0x7ffffff800027812 */ /* 0x000fe200078ec0ff */
[----:B------:R-:W-:-:S06]  /*0100*/  UMOV UR4, URZ ;  /* 0x000000ff00047c82 */ /* 0x000fcc0008000000 */
[----:B------:R-:W1:Y:S08]  /*0110*/  LDC.64 R6, c[0x0][0x380] ;  /* 0x0000e000ff067b82 */ /* 0x000e700000000a00 */
[----:B------:R-:W2:Y:S08]  /*0120*/  LDC.64 R8, c[0x0][0x388] ;  /* 0x0000e200ff087b82 */ /* 0x000eb00000000a00 */
[----:B------:R-:W3:Y:S02]  /*0130*/  LDC.64 R10, c[0x0][0x398] ;  /* 0x0000e600ff0a7b82 */ /* 0x000ee40000000a00 */
.L_x_3:
[----:B---3--:R-:W-:-:S05]  /*0140*/  MOV R0, R11 ;  /* 0x0000000b00007202 */ /* 0x008fca0000000f00 */
[----:B0-----:R-:W-:-:S04]  /*0150*/  IMAD R19, R3, R0, UR4 ;  /* 0x0000000403137e24 */ /* 0x001fc8000f8e0200 */
[C---:B-1----:R-:W-:Y:S01]  /*0160*/  IMAD.WIDE R12, R19.reuse, 0x4, R6 ;  /* 0x00000004130c7825 */ /* 0x042fe200078e0206 */
[----:B------:R-:W-:-:S03]  /*0170*/  ISETP.GE.AND P0, PT, R19, R10, PT ;  /* 0x0000000a1300720c */ /* 0x000fc60003f06270 */
[----:B--2---:R-:W-:-:S04]  /*0180*/  IMAD.WIDE R14, R19, 0x4, R8 ;  /* 0x00000004130e7825 */ /* 0x004fc800078e0208 */
[----:B0-----:R-:W-:-:S06]  /*0190*/  IMAD.WIDE R16, R19, 0x4, R4 ;  /* 0x0000000413107825 */ /* 0x001fcc00078e0204 */
[----:B------:R-:W2:Y:S04]  /*01a0*/  @!P0 LDG.E R18, desc[UR6][R12.64] ;  /* 0x000000060c128981 */ /* 0x000ea8000c1e1900 */
[----:B------:R-:W2:Y:S04]  /*01b0*/  @!P0 LDG.E R21, desc[UR6][R14.64] ;  /* 0x000000060e158981 */ /* 0x000ea8000c1e1900 */
[----:B------:R-:W2:Y:S01]  /*01c0*/  @!P0 LDG.E R23, desc[UR6][R16.64] ;  /* 0x0000000610178981 */ /* 0x000ea2000c1e1900 */
[----:B------:R-:W-:-:S04]  /*01d0*/  IADD3 R25, PT, PT, R19, 0x1, RZ ;  /* 0x0000000113197810 */ /* 0x000fc80007ffe0ff */
[----:B------:R-:W-:-:S13]  /*01e0*/  ISETP.GE.AND P1, PT, R25, R10, PT ;  /* 0x0000000a1900720c */ /* 0x000fda0003f26270 */
[----:B------:R-:W3:Y:S01]  /*01f0*/  @!P1 LDG.E R25, desc[UR6][R16.64+0x4] ;  /* 0x0000040610199981 */ /* 0x000ee2000c1e1900 */
[----:B--2---:R-:W-:-:S05]  /*0200*/  @!P0 FFMA R21, R18, R21, R23 ;  /* 0x0000001512158223 */ /* 0x004fca0000000017 */
[----:B------:R0:W-:Y:S04]  /*0210*/  @!P0 STG.E desc[UR6][R16.64], R21 ;  /* 0x0000001510008986 */ /* 0x0001e8000c101906 */
[----:B------:R-:W3:Y:S04]  /*0220*/  @!P1 LDG.E R18, desc[UR6][R12.64+0x4] ;  /* 0x000004060c129981 */ /* 0x000ee8000c1e1900 */
[----:B------:R-:W3:Y:S01]  /*0230*/  @!P1 LDG.E R23, desc[UR6][R14.64+0x4] ;  /* 0x000004060e179981 */ /* 0x000ee2000c1e1900 */
[----:B------:R-:W-:-:S04]  /*0240*/  IADD3 R27, PT, PT, R19, 0x2, RZ ;  /* 0x00000002131b7810 */ /* 0x000fc80007ffe0ff */
[----:B------:R-:W-:-:S13]  /*0250*/  ISETP.GE.AND P0, PT, R27, R10, PT ;  /* 0x0000000a1b00720c */ /* 0x000fda0003f06270 */
[----:B------:R-:W2:Y:S01]  /*0260*/  @!P0 LDG.E R27, desc[UR6][R16.64+0x8] ;  /* 0x00000806101b8981 */ /* 0x000ea2000c1e1900 */
[----:B---3--:R-:W-:-:S05]  /*0270*/  @!P1 FFMA R23, R18, R23, R25 ;  /* 0x0000001712179223 */ /* 0x008fca0000000019 */
[----:B------:R1:W-:Y:S04]  /*0280*/  @!P1 STG.E desc[UR6][R16.64+0x4], R23 ;  /* 0x0000041710009986 */ /* 0x0003e8000c101906 */
[----:B------:R-:W2:Y:S04]  /*0290*/  @!P0 LDG.E R18, desc[UR6][R12.64+0x8] ;  /* 0x000008060c128981 */ /* 0x000ea8000c1e1900 */
[----:B------:R-:W2:Y:S01]  /*02a0*/  @!P0 LDG.E R25, desc[UR6][R14.64+0x8] ;  /* 0x000008060e198981 */ /* 0x000ea2000c1e1900 */
[----:B------:R-:W-:-:S04]  /*02b0*/  IADD3 R29, PT, PT, R19, 0x3, RZ ;  /* 0x00000003131d7810 */ /* 0x000fc80007ffe0ff */
[----:B------:R-:W-:Y:S01]  /*02c0*/  ISETP.GE.AND P1, PT, R29, R10, PT ;  /* 0x0000000a1d00720c */ /* 0x000fe20003f26270 */
[----:B--2---:R-:W-:-:S12]  /*02d0*/  @!P0 FFMA R25, R18, R25, R27 ;  /* 0x0000001912198223 */ /* 0x004fd8000000001b */
[----:B------:R-:W2:Y:S04]  /*02e0*/  @!P1 LDG.E R27, desc[UR6][R16.64+0xc] ;  /* 0x00000c06101b9981 */ /* 0x000ea8000c1e1900 */
[----:B------:R3:W-:Y:S04]  /*02f0*/  @!P0 STG.E desc[UR6][R16.64+0x8], R25 ;  /* 0x0000081910008986 */ /* 0x0007e8000c101906 */
[----:B------:R-:W2:Y:S04]  /*0300*/  @!P1 LDG.E R18, desc[UR6][R12.64+0xc] ;  /* 0x00000c060c129981 */ /* 0x000ea8000c1e1900 */
[----:B0-----:R-:W2:Y:S01]  /*0310*/  @!P1 LDG.E R21, desc[UR6][R14.64+0xc] ;  /* 0x00000c060e159981 */ /* 0x001ea2000c1e1900 */
[----:B------:R-:W-:-:S04]  /*0320*/  IADD3 R29, PT, PT, R19, 0x4, RZ ;  /* 0x00000004131d7810 */ /* 0x000fc80007ffe0ff */
[----:B------:R-:W-:Y:S01]  /*0330*/  ISETP.GE.AND P0, PT, R29, R10, PT ;  /* 0x0000000a1d00720c */ /* 0x000fe20003f06270 */
[----:B--2---:R-:W-:-:S12]  /*0340*/  @!P1 FFMA R21, R18, R21, R27 ;  /* 0x0000001512159223 */ /* 0x004fd8000000001b */
[----:B------:R-:W2:Y:S04]  /*0350*/  @!P0 LDG.E R27, desc[UR6][R16.64+0x10] ;  /* 0x00001006101b8981 */ /* 0x000ea8000c1e1900 */
[----:B------:R0:W-:Y:S04]  /*0360*/  @!P1 STG.E desc[UR6][R16.64+0xc], R21 ;  /* 0x00000c1510009986 */ /* 0x0001e8000c101906 */
[----:B------:R-:W2:Y:S04]  /*0370*/  @!P0 LDG.E R18, desc[UR6][R12.64+0x10] ;  /* 0x000010060c128981 */ /* 0x000ea8000c1e1900 */
[----:B-1----:R-:W2:Y:S01]  /*0380*/  @!P0 LDG.E R23, desc[UR6][R14.64+0x10] ;  /* 0x000010060e178981 */ /* 0x002ea2000c1e1900 */
[----:B------:R-:W-:-:S04]  /*0390*/  IADD3 R29, PT, PT, R19, 0x5, RZ ;  /* 0x00000005131d7810 */ /* 0x000fc80007ffe0ff */
[----:B------:R-:W-:Y:S01]  /*03a0*/  ISETP.GE.AND P1, PT, R29, R10, PT ;  /* 0x0000000a1d00720c */ /* 0x000fe20003f26270 */
[----:B--2---:R-:W-:-:S12]  /*03b0*/  @!P0 FFMA R23, R18, R23, R27 ;  /* 0x0000001712178223 */ /* 0x004fd8000000001b */
[----:B------:R-:W2:Y:S04]  /*03c0*/  @!P1 LDG.E R27, desc[UR6][R16.64+0x14] ;  /* 0x00001406101b9981 */ /* 0x000ea8000c1e1900 */
[----:B------:R1:W-:Y:S04]  /*03d0*/  @!P0 STG.E desc[UR6][R16.64+0x10], R23 ;  /* 0x0000101710008986 */ /* 0x0003e8000c101906 */
[----:B------:R-:W2:Y:S04]  /*03e0*/  @!P1 LDG.E R18, desc[UR6][R12.64+0x14] ;  /* 0x000014060c129981 */ /* 0x000ea8000c1e1900 */
[----:B---3--:R-:W2:Y:S01]  /*03f0*/  @!P1 LDG.E R25, desc[UR6][R14.64+0x14] ;  /* 0x000014060e199981 */ /* 0x008ea2000c1e1900 */
[----:B------:R-:W-:-:S04]  /*0400*/  IADD3 R29, PT, PT, R19, 0x6, RZ ;  /* 0x00000006131d7810 */ /* 0x000fc80007ffe0ff */
[----:B------:R-:W-:Y:S01]  /*0410*/  ISETP.GE.AND P0, PT, R29, R10, PT ;  /* 0x0000000a1d00720c */ /* 0x000fe20003f06270 */
[----:B--2---:R-:W-:-:S12]  /*0420*/  @!P1 FFMA R25, R18, R25, R27 ;  /* 0x0000001912199223 */ /* 0x004fd8000000001b */
[----:B------:R-:W2:Y:S04]  /*0430*/  @!P0 LDG.E R27, desc[UR6][R16.64+0x18] ;  /* 0x00001806101b8981 */ /* 0x000ea8000c1e1900 */
[----:B------:R1:W-:Y:S04]  /*0440*/  @!P1 STG.E desc[UR6][R16.64+0x14], R25 ;  /* 0x0000141910009986 */ /* 0x0003e8000c101906 */
[----:B------:R-:W2:Y:S04]  /*0450*/  @!P0 LDG.E R18, desc[UR6][R12.64+0x18] ;  /* 0x000018060c128981 */ /* 0x000ea8000c1e1900 */
[----:B0-----:R-:W2:Y:S01]  /*0460*/  @!P0 LDG.E R21, desc[UR6][R14.64+0x18] ;  /* 0x000018060e158981 */ /* 0x001ea2000c1e1900 */
[----:B------:R-:W-:Y:S01]  /*0470*/  IADD3 R19, PT, PT, R19, 0x7, RZ ;  /* 0x0000000713137810 */ /* 0x000fe20007ffe0ff */
[----:B------:R-:W-:Y:S01]  /*0480*/  UIADD3 UR4, UPT, UPT, UR4, 0x8, URZ ;  /* 0x0000000804047890 */ /* 0x000fe2000fffe0ff */
[----:B------:R-:W-:Y:S05]  /*0490*/  BSSY.RECONVERGENT B0, `(.L_x_1) ;  /* 0x000000b000007945 */ /* 0x000fea0003800200 */
[----:B------:R-:W-:Y:S01]  /*04a0*/  ISETP.NE.AND P1, PT, R2, UR4, PT ;  /* 0x0000000402007c0c */ /* 0x000fe2000bf25270 */
[----:B--2---:R-:W-:-:S05]  /*04b0*/  @!P0 FFMA R21, R18, R21, R27 ;  /* 0x0000001512158223 */ /* 0x004fca000000001b */
[----:B------:R1:W-:Y:S01]  /*04c0*/  @!P0 STG.E desc[UR6][R16.64+0x18], R21 ;  /* 0x0000181510008986 */ /* 0x0003e2000c101906 */
[----:B------:R-:W-:-:S13]  /*04d0*/  ISETP.GE.AND P0, PT, R19, R10, PT ;  /* 0x0000000a1300720c */ /* 0x000fda0003f06270 */
[----:B-1----:R-:W-:Y:S05]  /*04e0*/  @P0 BRA `(.L_x_2) ;  /* 0x0000000000140947 */ /* 0x002fea0003800000 */
[----:B------:R-:W2:Y:S04]  /*04f0*/  LDG.E R12, desc[UR6][R12.64+0x1c] ;  /* 0x00001c060c0c7981 */ /* 0x000ea8000c1e1900 */
[----:B------:R-:W2:Y:S04]  /*0500*/  LDG.E R15, desc[UR6][R14.64+0x1c] ;  /* 0x00001c060e0f7981 */ /* 0x000ea8000c1e1900 */
[----:B------:R-:W2:Y:S02]  /*0510*/  LDG.E R19, desc[UR6][R16.64+0x1c] ;  /* 0x00001c0610137981 */ /* 0x000ea4000c1e1900 */
[----:B--2---:R-:W-:-:S05]  /*0520*/  FFMA R19, R12, R15, R19 ;  /* 0x0000000f0c137223 */ /* 0x004fca0000000013 */
[----:B------:R0:W-:Y:S02]  /*0530*/  STG.E desc[UR6][R16.64+0x1c], R19 ;  /* 0x00001c1310007986 */ /* 0x0001e4000c101906 */
.L_x_2:
[----:B------:R-:W-:Y:S05]  /*0540*/  BSYNC.RECONVERGENT B0 ;  /* 0x0000000000007941 */ /* 0x000fea0003800200 */
.L_x_1:
[----:B------:R-:W-:Y:S05]  /*0550*/  @P1 BRA `(.L_x_3) ;  /* 0xfffffff800f81947 */ /* 0x000fea000383ffff */
.L_x_0:
[----:B------:R-:W-:-:S13]  /*0560*/  ISETP.NE.AND P0, PT, R20, RZ, PT ;  /* 0x000000ff1400720c */ /* 0x000fda0003f05270 */
[----:B------:R-:W-:Y:S05]  /*0570*/  @!P0 EXIT ;  /* 0x000000000000894d */ /* 0x000fea0003800000 */
[----:B------:R-:W-:Y:S02]  /*0580*/  ISETP.GE.U32.AND P1, PT, R20, 0x4, PT ;  /* 0x000000041400780c */ /* 0x000fe40003f26070 */
[----:B------:R-:W-:-:S04]  /*0590*/  LOP3.LUT R5, R0, 0x3, RZ, 0xc0, !PT ;  /* 0x0000000300057812 */ /* 0x000fc800078ec0ff */
[----:B------:R-:W-:-:S07]  /*05a0*/  ISETP.NE.AND P0, PT, R5, RZ, PT ;  /* 0x000000ff0500720c */ /* 0x000fce0003f05270 */
[----:B------:R-:W-:Y:S06]  /*05b0*/  @!P1 BRA `(.L_x_4) ;  /* 0x0000000000d89947 */ /* 0x000fec0003800000 */
[----:B------:R-:W1:Y:S01]  /*05c0*/  LDCU UR4, c[0x0][0x398] ;  /* 0x00007300ff0477ac */ /* 0x000e620008000800 */
[----:B------:R-:W-:Y:S01]  /*05d0*/  IMAD R4, R3, R0, R2 ;  /* 0x0000000003047224 */ /* 0x000fe200078e0202 */
[----:B------:R-:W2:Y:S08]  /*05e0*/  LDC.64 R10, c[0x0][0x380] ;  /* 0x0000e000ff0a7b82 */ /* 0x000eb00000000a00 */
[----:B------:R-:W3:Y:S01]  /*05f0*/  LDC.64 R12, c[0x0][0x388] ;  /* 0x0000e200ff0c7b82 */ /* 0x000ee20000000a00 */
[----:B-1----:R-:W-:-:S07]  /*0600*/  ISETP.GE.AND P2, PT, R4, UR4, PT ;  /* 0x0000000404007c0c */ /* 0x002fce000bf46270 */
[----:B------:R-:W1:Y:S08]  /*0610*/  LDC.64 R14, c[0x0][0x380] ;  /* 0x0000e000ff0e7b82 */ /* 0x000e700000000a00 */
[----:B0-----:R-:W0:Y:S01]  /*0620*/  LDC.64 R16, c[0x0][0x388] ;  /* 0x0000e200ff107b82 */ /* 0x001e220000000a00 */
[----:B--2---:R-:W-:-:S07]  /*0630*/  @!P2 IMAD.WIDE R10, R4, 0x4, R10 ;  /* 0x00000004040aa825 */ /* 0x004fce00078e020a */
[----:B------:R-:W2:Y:S01]  /*0640*/  @!P2 LDC.64 R8, c[0x0][0x390] ;  /* 0x0000e400ff08ab82 */ /* 0x000ea20000000a00 */
[C---:B---3--:R-:W-:Y:S01]  /*0650*/  @!P2 IMAD.WIDE R12, R4.reuse, 0x4, R12 ;  /* 0x00000004040ca825 */ /* 0x048fe200078e020c */
[----:B------:R-:W3:Y:S05]  /*0660*/  @!P2 LDG.E R10, desc[UR6][R10.64] ;  /* 0x000000060a0aa981 */ /* 0x000eea000c1e1900 */
[----:B------:R-:W3:Y:S01]  /*0670*/  @!P2 LDG.E R13, desc[UR6][R12.64] ;  /* 0x000000060c0da981 */ /* 0x000ee2000c1e1900 */
[----:B--2---:R-:W-:-:S05]  /*0680*/  @!P2 IMAD.WIDE R8, R4, 0x4, R8 ;  /* 0x000000040408a825 */ /* 0x004fca00078e0208 */
[----:B------:R-:W3:Y:S01]  /*0690*/  @!P2 LDG.E R19, desc[UR6][R8.64] ;  /* 0x000000060813a981 */ /* 0x000ee2000c1e1900 */
[----:B------:R-:W-:-:S04]  /*06a0*/  IADD3 R6, PT, PT, R4, 0x1, RZ ;  /* 0x0000000104067810 */ /* 0x000fc80007ffe0ff */
[----:B------:R-:W-:-:S13]  /*06b0*/  ISETP.GE.AND P1, PT, R6, UR4, PT ;  /* 0x0000000406007c0c */ /* 0x000fda000bf26270 */
[----:B------:R-:W2:Y:S01]  /*06c0*/  @!P1 LDC.64 R6, c[0x0][0x390] ;  /* 0x0000e400ff069b82 */ /* 0x000ea20000000a00 */
[----:B-1----:R-:W-:-:S04]  /*06d0*/  @!P1 IMAD.WIDE R14, R4, 0x4, R14 ;  /* 0x00000004040e9825 */ /* 0x002fc800078e020e */
[----:B0-----:R-:W-:-:S04]  /*06e0*/  @!P1 IMAD.WIDE R16, R4, 0x4, R16 ;  /* 0x0000000404109825 */ /* 0x001fc800078e0210 */
[----:B--2---:R-:W-:-:S04]  /*06f0*/  @!P1 IMAD.WIDE R6, R4, 0x4, R6 ;  /* 0x0000000404069825 */ /* 0x004fc800078e0206 */
[----:B---3--:R-:W-:Y:S01]  /*0700*/  @!P2 FFMA R21, R10, R13, R19 ;  /* 0x0000000d0a15a223 */ /* 0x008fe20000000013 */
[----:B------:R-:W-:Y:S01]  /*0710*/  IADD3 R10, PT, PT, R4, 0x2, RZ ;  /* 0x00000002040a7810 */ /* 0x000fe20007ffe0ff */
[----:B------:R-:W0:Y:S03]  /*0720*/  LDC.64 R12, c[0x0][0x380] ;  /* 0x0000e000ff0c7b82 */ /* 0x000e260000000a00 */
[----:B------:R1:W-:Y:S04]  /*0730*/  @!P2 STG.E desc[UR6][R8.64], R21 ;  /* 0x000000150800a986 */ /* 0x0003e8000c101906 */
[----:B------:R-:W2:Y:S01]  /*0740*/  @!P1 LDG.E R14, desc[UR6][R14.64+0x4] ;  /* 0x000004060e0e9981 */ /* 0x000ea2000c1e1900 */
[----:B------:R-:W3:Y:S03]  /*0750*/  LDC.64 R18, c[0x0][0x388] ;  /* 0x0000e200ff127b82 */ /* 0x000ee60000000a00 */
[----:B------:R-:W2:Y:S04]  /*0760*/  @!P1 LDG.E R17, desc[UR6][R16.64+0x4] ;  /* 0x0000040610119981 */ /* 0x000ea8000c1e1900 */
[----:B------:R-:W2:Y:S01]  /*0770*/  @!P1 LDG.E R23, desc[UR6][R6.64+0x4] ;  /* 0x0000040606179981 */ /* 0x000ea2000c1e1900 */
[----:B------:R-:W-:-:S13]  /*0780*/  ISETP.GE.AND P2, PT, R10, UR4, PT ;  /* 0x000000040a007c0c */ /* 0x000fda000bf46270 */
[----:B------:R-:W1:Y:S01]  /*0790*/  @!P2 LDC.64 R10, c[0x0][0x390] ;  /* 0x0000e400ff0aab82 */ /* 0x000e620000000a00 */
[----:B0-----:R-:W-:-:S04]  /*07a0*/  @!P2 IMAD.WIDE R12, R4, 0x4, R12 ;  /* 0x00000004040ca825 */ /* 0x001fc800078e020c */
[----:B---3--:R-:W-:-:S04]  /*07b0*/  @!P2 IMAD.WIDE R18, R4, 0x4, R18 ;  /* 0x000000040412a825 */ /* 0x008fc800078e0212 */
[----:B-1----:R-:W-:-:S04]  /*07c0*/  @!P2 IMAD.WIDE R8, R4, 0x4, R10 ;  /* 0x000000040408a825 */ /* 0x002fc800078e020a */
[----:B--2---:R-:W-:Y:S01]  /*07d0*/  @!P1 FFMA R23, R14, R17, R23 ;  /* 0x000000110e179223 */ /* 0x004fe20000000017 */
        /* <DEDUP_REMOVED lines=8> */
[----:B------:R-:W4:Y:S01]  /*0860*/  @!P1 LDC.64 R10, c[0x0][0x390] ;  /* 0x0000e400ff0a9b82 */ /* 0x000f220000000a00 */
[----:B0-----:R-:W-:-:S04]  /*0870*/  @!P1 IMAD.WIDE R14, R4, 0x4, R14 ;  /* 0x00000004040e9825 */ /* 0x001fc800078e020e */
[----:B---3--:R-:W-:-:S04]  /*0880*/  @!P1 IMAD.WIDE R16, R4, 0x4, R16 ;  /* 0x0000000404109825 */ /* 0x008fc800078e0210 */
[----:B----4-:R-:W-:-:S04]  /*0890*/  @!P1 IMAD.WIDE R10, R4, 0x4, R10 ;  /* 0x00000004040a9825 */ /* 0x010fc800078e020a */
[----:B--2---:R-:W-:-:S05]  /*08a0*/  @!P2 FFMA R21, R12, R19, R21 ;  /* 0x000000130c15a223 */ /* 0x004fca0000000015 */
[----:B------:R2:W-:Y:S04]  /*08b0*/  @!P2 STG.E desc[UR6][R8.64+0x8], R21 ;  /* 0x000008150800a986 */ /* 0x0005e8000c101906 */
[----:B------:R-:W3:Y:S04]  /*08c0*/  @!P1 LDG.E R14, desc[UR6][R14.64+0xc] ;  /* 0x00000c060e0e9981 */ /* 0x000ee8000c1e1900 */
[----:B------:R-:W3:Y:S04]  /*08d0*/  @!P1 LDG.E R17, desc[UR6][R16.64+0xc] ;  /* 0x00000c0610119981 */ /* 0x000ee8000c1e1900 */
[----:B-1----:R-:W3:Y:S01]  /*08e0*/  @!P1 LDG.E R7, desc[UR6][R10.64+0xc] ;  /* 0x00000c060a079981 */ /* 0x002ee2000c1e1900 */
[----:B------:R-:W-:Y:S01]  /*08f0*/  IADD3 R2, PT, PT, R2, 0x4, RZ ;  /* 0x0000000402027810 */ /* 0x000fe20007ffe0ff */
[----:B---3--:R-:W-:-:S05]  /*0900*/  @!P1 FFMA R7, R14, R17, R7 ;  /* 0x000000110e079223 */ /* 0x008fca0000000007 */
[----:B------:R2:W-:Y:S02]  /*0910*/  @!P1 STG.E desc[UR6][R10.64+0xc], R7 ;  /* 0x00000c070a009986 */ /* 0x0005e4000c101906 */
.L_x_4:
[----:B------:R-:W-:Y:S05]  /*0920*/  @!P0 EXIT ;  /* 0x000000000000894d */ /* 0x000fea0003800000 */
[----:B------:R-:W-:Y:S02]  /*0930*/  ISETP.NE.AND P1, PT, R5, 0x1, PT ;  /* 0x000000010500780c */ /* 0x000fe40003f25270 */
[----:B------:R-:W-:-:S04]  /*0940*/  LOP3.LUT R4, R0, 0x1, RZ, 0xc0, !PT ;  /* 0x0000000100047812 */ /* 0x000fc800078ec0ff */
[----:B------:R-:W-:-:S07]  /*0950*/  ISETP.NE.U32.AND P0, PT, R4, 0x1, PT ;  /* 0x000000010400780c */ /* 0x000fce0003f05070 */
[----:B------:R-:W-:Y:S06]  /*0960*/  @!P1 BRA `(.L_x_5) ;  /* 0x0000000000709947 */ /* 0x000fec0003800000 */
[----:B------:R-:W1:Y:S01]  /*0970*/  LDCU UR4, c[0x0][0x398] ;  /* 0x00007300ff0477ac */ /* 0x000e620008000800 */
[----:B------:R-:W-:Y:S01]  /*0980*/  IMAD R6, R3, R0, R2 ;  /* 0x0000000003067224 */ /* 0x000fe200078e0202 */
[----:B--2---:R-:W2:Y:S08]  /*0990*/  LDC.64 R8, c[0x0][0x380] ;  /* 0x0000e000ff087b82 */ /* 0x004eb00000000a00 */
[----:B------:R-:W3:Y:S01]  /*09a0*/  LDC.64 R10, c[0x0][0x388] ;  /* 0x0000e200ff0a7b82 */ /* 0x000ee20000000a00 */
[----:B-1----:R-:W-:-:S07]  /*09b0*/  ISETP.GE.AND P1, PT, R6, UR4, PT ;  /* 0x0000000406007c0c */ /* 0x002fce000bf26270 */
[----:B------:R-:W1:Y:S08]  /*09c0*/  LDC.64 R14, c[0x0][0x388] ;  /* 0x0000e200ff0e7b82 */ /* 0x000e700000000a00 */
[----:B------:R-:W4:Y:S01]  /*09d0*/  @!P1 LDC.64 R4, c[0x0][0x390] ;  /* 0x0000e400ff049b82 */ /* 0x000f220000000a00 */
[----:B--2---:R-:W-:-:S04]  /*09e0*/  @!P1 IMAD.WIDE R8, R6, 0x4, R8 ;  /* 0x0000000406089825 */ /* 0x004fc800078e0208 */
[C---:B---3--:R-:W-:Y:S02]  /*09f0*/  @!P1 IMAD.WIDE R10, R6.reuse, 0x4, R10 ;  /* 0x00000004060a9825 */ /* 0x048fe400078e020a */
[----:B------:R-:W2:Y:S04]  /*0a00*/  @!P1 LDG.E R8, desc[UR6][R8.64] ;  /* 0x0000000608089981 */ /* 0x000ea8000c1e1900 */
[----:B------:R-:W2:Y:S01]  /*0a10*/  @!P1 LDG.E R11, desc[UR6][R10.64] ;  /* 0x000000060a0b9981 */ /* 0x000ea2000c1e1900 */
[----:B----4-:R-:W-:-:S05]  /*0a20*/  @!P1 IMAD.WIDE R4, R6, 0x4, R4 ;  /* 0x0000000406049825 */ /* 0x010fca00078e0204 */
[----:B------:R-:W2:Y:S01]  /*0a30*/  @!P1 LDG.E R7, desc[UR6][R4.64] ;  /* 0x0000000604079981 */ /* 0x000ea2000c1e1900 */
[----:B------:R-:W-:-:S04]  /*0a40*/  IADD3 R12, PT, PT, R6, 0x1, RZ ;  /* 0x00000001060c7810 */ /* 0x000fc80007ffe0ff */
[----:B------:R-:W-:Y:S02]  /*0a50*/  ISETP.GE.AND P2, PT, R12, UR4, PT ;  /* 0x000000040c007c0c */ /* 0x000fe4000bf46270 */
[----:B------:R-:W3:Y:S11]  /*0a60*/  LDC.64 R12, c[0x0][0x380] ;  /* 0x0000e000ff0c7b82 */ /* 0x000ef60000000a00 */
[----:B0-----:R-:W0:Y:S01]  /*0a70*/  @!P2 LDC.64 R16, c[0x0][0x390] ;  /* 0x0000e400ff10ab82 */ /* 0x001e220000000a00 */
[----:B-1----:R-:W-:-:S04]  /*0a80*/  @!P2 IMAD.WIDE R14, R6, 0x4, R14 ;  /* 0x00000004060ea825 */ /* 0x002fc800078e020e */
[----:B---3--:R-:W-:-:S04]  /*0a90*/  @!P2 IMAD.WIDE R12, R6, 0x4, R12 ;  /* 0x00000004060ca825 */ /* 0x008fc800078e020c */
[----:B0-----:R-:W-:-:S04]  /*0aa0*/  @!P2 IMAD.WIDE R16, R6, 0x4, R16 ;  /* 0x000000040610a825 */ /* 0x001fc800078e0210 */
[----:B--2---:R-:W-:-:S05]  /*0ab0*/  @!P1 FFMA R7, R8, R11, R7 ;  /* 0x0000000b08079223 */ /* 0x004fca0000000007 */
[----:B------:R1:W-:Y:S04]  /*0ac0*/  @!P1 STG.E desc[UR6][R4.64], R7 ;  /* 0x0000000704009986 */ /* 0x0003e8000c101906 */
[----:B------:R-:W2:Y:S04]  /*0ad0*/  @!P2 LDG.E R12, desc[UR6][R12.64+0x4] ;  /* 0x000004060c0ca981 */ /* 0x000ea8000c1e1900 */
[----:B------:R-:W2:Y:S04]  /*0ae0*/  @!P2 LDG.E R15, desc[UR6][R14.64+0x4] ;  /* 0x000004060e0fa981 */ /* 0x000ea8000c1e1900 */
[----:B------:R-:W2:Y:S01]  /*0af0*/  @!P2 LDG.E R9, desc[UR6][R16.64+0x4] ;  /* 0x000004061009a981 */ /* 0x000ea2000c1e1900 */
[----:B------:R-:W-:Y:S01]  /*0b00*/  IADD3 R2, PT, PT, R2, 0x2, RZ ;  /* 0x0000000202027810 */ /* 0x000fe20007ffe0ff */
[----:B--2---:R-:W-:-:S05]  /*0b10*/  @!P2 FFMA R9, R12, R15, R9 ;  /* 0x0000000f0c09a223 */ /* 0x004fca0000000009 */
[----:B------:R1:W-:Y:S02]  /*0b20*/  @!P2 STG.E desc[UR6][R16.64+0x4], R9 ;  /* 0x000004091000a986 */ /* 0x0003e4000c101906 */
.L_x_5:
[----:B------:R-:W-:Y:S05]  /*0b30*/  @P0 EXIT ;  /* 0x000000000000094d */ /* 0x000fea0003800000 */
[----:B------:R-:W3:Y:S01]  /*0b40*/  LDCU UR4, c[0x0][0x398] ;  /* 0x00007300ff0477ac */ /* 0x000ee20008000800 */
[----:B-12---:R-:W-:-:S05]  /*0b50*/  IMAD R9, R3, R0, R2 ;  /* 0x0000000003097224 */ /* 0x006fca00078e0202 */
[----:B---3--:R-:W-:-:S13]  /*0b60*/  ISETP.GE.AND P0, PT, R9, UR4, PT ;  /* 0x0000000409007c0c */ /* 0x008fda000bf06270 */
[----:B------:R-:W-:Y:S05]  /*0b70*/  @P0 EXIT ;  /* 0x000000000000094d */ /* 0x000fea0003800000 */
[----:B------:R-:W1:Y:S08]  /*0b80*/  LDC.64 R2, c[0x0][0x380] ;  /* 0x0000e000ff027b82 */ /* 0x000e700000000a00 */
[----:B------:R-:W2:Y:S08]  /*0b90*/  LDC.64 R4, c[0x0][0x388] ;  /* 0x0000e200ff047b82 */ /* 0x000eb00000000a00 */
[----:B------:R-:W3:Y:S01]  /*0ba0*/  LDC.64 R6, c[0x0][0x390] ;  /* 0x0000e400ff067b82 */ /* 0x000ee20000000a00 */
[----:B-1----:R-:W-:-:S06]  /*0bb0*/  IMAD.WIDE R2, R9, 0x4, R2 ;  /* 0x0000000409027825 */ /* 0x002fcc00078e0202 */
[----:B------:R-:W4:Y:S01]  /*0bc0*/  LDG.E R2, desc[UR6][R2.64] ;  /* 0x0000000602027981 */ /* 0x000f22000c1e1900 */
[----:B--2---:R-:W-:-:S06]  /*0bd0*/  IMAD.WIDE R4, R9, 0x4, R4 ;  /* 0x0000000409047825 */ /* 0x004fcc00078e0204 */
[----:B------:R-:W4:Y:S01]  /*0be0*/  LDG.E R5, desc[UR6][R4.64] ;  /* 0x0000000604057981 */ /* 0x000f22000c1e1900 */
[----:B---3--:R-:W-:-:S05]  /*0bf0*/  IMAD.WIDE R6, R9, 0x4, R6 ;  /* 0x0000000409067825 */ /* 0x008fca00078e0206 */
[----:B------:R-:W4:Y:S02]  /*0c00*/  LDG.E R9, desc[UR6][R6.64] ;  /* 0x0000000606097981 */ /* 0x000f24000c1e1900 */
[----:B----4-:R-:W-:-:S05]  /*0c10*/  FFMA R9, R2, R5, R9 ;  /* 0x0000000502097223 */ /* 0x010fca0000000009 */
[----:B------:R-:W-:Y:S01]  /*0c20*/  STG.E desc[UR6][R6.64], R9 ;  /* 0x0000000906007986 */ /* 0x000fe2000c101906 */
[----:B------:R-:W-:Y:S05]  /*0c30*/  EXIT ;  /* 0x000000000000794d */ /* 0x000fea0003800000 */
.L_x_6:
[----:B------:R-:W-:-:S00]  /*0c40*/  BRA `(.L_x_6) ;  /* 0xfffffffc00fc7947 */ /* 0x000fc0000383ffff */
[----:B------:R-:W-:-:S00]  /*0c50*/  NOP ;  /* 0x0000000000007918 */ /* 0x000fc00000000000 */
        /* <DEDUP_REMOVED lines=10> */
.L_x_7:


//--------------------- .nv.shared.reserved.0     --------------------------
	.section	.nv.shared.reserved.0,"aw",@nobits
	.weak		__nv_reservedSMEM_offset_0_alias
	.size		__nv_reservedSMEM_offset_0_alias, 0, 64
	.other		__nv_reservedSMEM_offset_0_alias,@"STO_CUDA_RESERVED_SHARED STV_DEFAULT"
__nv_reservedSMEM_offset_0_alias:
	.zero		0
	.zero		64


//--------------------- .nv.constant0._Z10multVectorPfS_S_ii --------------------------
	.section	.nv.constant0._Z10multVectorPfS_S_ii,"a",@progbits
	.sectionflags	@""
	.align	4
.nv.constant0._Z10multVectorPfS_S_ii:
	.zero		928


//--------------------- SYMBOLS --------------------------

	.type		.nv.reservedSmem.offset0,@object
	.size		.nv.reservedSmem.offset0,0x4
